//
// Generated by NVIDIA NVVM Compiler
//
// Compiler Build ID: CL-36424714
// Cuda compilation tools, release 13.0, V13.0.88
// Based on NVVM 20.0.0
//

.version 9.0
.target sm_100
.address_size 64

	// .globl	_Z6vecAddPdS_S_ii

.visible .entry _Z6vecAddPdS_S_ii(
	.param .u64 .ptr .align 1 _Z6vecAddPdS_S_ii_param_0,
	.param .u64 .ptr .align 1 _Z6vecAddPdS_S_ii_param_1,
	.param .u64 .ptr .align 1 _Z6vecAddPdS_S_ii_param_2,
	.param .u32 _Z6vecAddPdS_S_ii_param_3,
	.param .u32 _Z6vecAddPdS_S_ii_param_4
)
{
	.reg .pred 	%p<2>;
	.reg .b32 	%r<8>;
	.reg .b64 	%rd<11>;
	.reg .b64 	%fd<4>;

	ld.param.u64 	%rd1, [_Z6vecAddPdS_S_ii_param_0];
	ld.param.u64 	%rd2, [_Z6vecAddPdS_S_ii_param_1];
	ld.param.u64 	%rd3, [_Z6vecAddPdS_S_ii_param_2];
	ld.param.u32 	%r3, [_Z6vecAddPdS_S_ii_param_3];
	ld.param.u32 	%r2, [_Z6vecAddPdS_S_ii_param_4];
	mov.u32 	%r4, %ctaid.x;
	mov.u32 	%r5, %ntid.x;
	mov.u32 	%r6, %tid.x;
	mad.lo.s32 	%r1, %r4, %r5, %r6;
	setp.ge.s32 	%p1, %r1, %r3;
	@%p1 bra 	$L__BB0_2;
	cvta.to.global.u64 	%rd4, %rd1;
	cvta.to.global.u64 	%rd5, %rd2;
	cvta.to.global.u64 	%rd6, %rd3;
	add.s32 	%r7, %r2, %r1;
	mul.wide.s32 	%rd7, %r7, 8;
	add.s64 	%rd8, %rd4, %rd7;
	ld.global.f64 	%fd1, [%rd8];
	add.s64 	%rd9, %rd5, %rd7;
	ld.global.f64 	%fd2, [%rd9];
	add.f64 	%fd3, %fd1, %fd2;
	add.s64 	%rd10, %rd6, %rd7;
	st.global.f64 	[%rd10], %fd3;
$L__BB0_2:
	ret;

}


// ===== COMPILED SASS (sm_100) =====

	.target	sm_100

	.elftype	@"ET_EXEC"


//--------------------- .note.nv.tkinfo           --------------------------
	.section	.note.nv.tkinfo,"",@"SHT_NOTE"
	.sectionflags	@"SHF_NOTE_NV_TKINFO"
	.tkinfo
        /*0018*/ 	.word	0x00000002
        /*0030*/ 	.string	""
        /*0030*/ 	.string	"ptxas"
        /*0030*/ 	.string	"Cuda compilation tools, release 13.0, V13.0.88"
        /*0030*/ 	.string	"Build cuda_13.0.r13.0/compiler.36424714_0"
        /*0030*/ 	.string	"-arch sm_100 -m 64 "



//--------------------- .note.nv.cuinfo           --------------------------
	.section	.note.nv.cuinfo,"",@"SHT_NOTE"
	.sectionflags	@"SHF_NOTE_NV_CUINFO"
        /*0018*/ 	.short	0x0002
        /*001a*/ 	.short	0x0064
        /*001c*/ 	.short	0x0082
	.zero		2


//--------------------- .nv.info                  --------------------------
	.section	.nv.info,"",@"SHT_CUDA_INFO"
	.align	4


	//----- nvinfo : EIATTR_REGCOUNT
	.align		4
        /*0000*/ 	.byte	0x04, 0x2f
        /*0002*/ 	.short	(.L_1 - .L_0)
	.align		4
.L_0:
        /*0004*/ 	.word	index@(_Z6vecAddPdS_S_ii)
        /*0008*/ 	.word	0x0000000e


	//----- nvinfo : EIATTR_FRAME_SIZE
	.align		4
.L_1:
        /*000c*/ 	.byte	0x04, 0x11
        /*000e*/ 	.short	(.L_3 - .L_2)
	.align		4
.L_2:
        /*0010*/ 	.word	index@(_Z6vecAddPdS_S_ii)
        /*0014*/ 	.word	0x00000000


	//----- nvinfo : EIATTR_MIN_STACK_SIZE
	.align		4
.L_3:
        /*0018*/ 	.byte	0x04, 0x12
        /*001a*/ 	.short	(.L_5 - .L_4)
	.align		4
.L_4:
        /*001c*/ 	.word	index@(_Z6vecAddPdS_S_ii)
        /*0020*/ 	.word	0x00000000
.L_5:


//--------------------- .nv.compat                --------------------------
	.section	.nv.compat,"",@"SHT_CUDA_COMPAT_INFO"
	.align	4
        /*0000*/ 	.byte	0x02, 0x09, 0x00, 0x00, 0x02, 0x02, 0x01, 0x00, 0x02, 0x05, 0x05, 0x00, 0x03, 0x07, 0x01, 0x01
        /*0010*/ 	.byte	0x02, 0x03, 0x00, 0x00, 0x02, 0x06, 0x01, 0x00, 0x04, 0x0b, 0x08, 0x00, 0x01, 0x00, 0x00, 0x00
        /*0020*/ 	.byte	0x00, 0x00, 0x00, 0x00


//--------------------- .nv.info._Z6vecAddPdS_S_ii --------------------------
	.section	.nv.info._Z6vecAddPdS_S_ii,"",@"SHT_CUDA_INFO"
	.sectionflags	@""
	.align	4


	//----- nvinfo : EIATTR_CUDA_API_VERSION
	.align		4
        /*0000*/ 	.byte	0x04, 0x37
        /*0002*/ 	.short	(.L_7 - .L_6)
.L_6:
        /*0004*/ 	.word	0x00000082


	//----- nvinfo : EIATTR_KPARAM_INFO
	.align		4
.L_7:
        /*0008*/ 	.byte	0x04, 0x17
        /*000a*/ 	.short	(.L_9 - .L_8)
.L_8:
        /*000c*/ 	.word	0x00000000
        /*0010*/ 	.short	0x0004
        /*0012*/ 	.short	0x001c
        /*0014*/ 	.byte	0x00, 0xf0, 0x11, 0x00


	//----- nvinfo : EIATTR_KPARAM_INFO
	.align		4
.L_9:
        /*0018*/ 	.byte	0x04, 0x17
        /*001a*/ 	.short	(.L_11 - .L_10)
.L_10:
        /*001c*/ 	.word	0x00000000
        /*0020*/ 	.short	0x0003
        /*0022*/ 	.short	0x0018
        /*0024*/ 	.byte	0x00, 0xf0, 0x11, 0x00


	//----- nvinfo : EIATTR_KPARAM_INFO
	.align		4
.L_11:
        /*0028*/ 	.byte	0x04, 0x17
        /*002a*/ 	.short	(.L_13 - .L_12)
.L_12:
        /*002c*/ 	.word	0x00000000
        /*0030*/ 	.short	0x0002
        /*0032*/ 	.short	0x0010
        /*0034*/ 	.byte	0x00, 0xf5, 0x21, 0x00


	//----- nvinfo : EIATTR_KPARAM_INFO
	.align		4
.L_13:
        /*0038*/ 	.byte	0x04, 0x17
        /*003a*/ 	.short	(.L_15 - .L_14)
.L_14:
        /*003c*/ 	.word	0x00000000
        /*0040*/ 	.short	0x0001
        /*0042*/ 	.short	0x0008
        /*0044*/ 	.byte	0x00, 0xf5, 0x21, 0x00


	//----- nvinfo : EIATTR_KPARAM_INFO
	.align		4
.L_15:
        /*0048*/ 	.byte	0x04, 0x17
        /*004a*/ 	.short	(.L_17 - .L_16)
.L_16:
        /*004c*/ 	.word	0x00000000
        /*0050*/ 	.short	0x0000
        /*0052*/ 	.short	0x0000
        /*0054*/ 	.byte	0x00, 0xf5, 0x21, 0x00


	//----- nvinfo : EIATTR_SPARSE_MMA_MASK
	.align		4
.L_17:
        /*0058*/ 	.byte	0x03, 0x50
        /*005a*/ 	.short	0x0000


	//----- nvinfo : EIATTR_MAXREG_COUNT
	.align		4
        /*005c*/ 	.byte	0x03, 0x1b
        /*005e*/ 	.short	0x00ff


	//----- nvinfo : EIATTR_MERCURY_ISA_VERSION
	.align		4
        /*0060*/ 	.byte	0x03, 0x5f
        /*0062*/ 	.short	0x0101


	//----- nvinfo : EIATTR_VRC_CTA_INIT_COUNT
	.align		4
        /*0064*/ 	.byte	0x02, 0x4a
	.zero		1
	.zero		1


	//----- nvinfo : EIATTR_EXIT_INSTR_OFFSETS
	.align		4
        /*0068*/ 	.byte	0x04, 0x1c
        /*006a*/ 	.short	(.L_19 - .L_18)


	//   ....[0]....
.L_18:
        /*006c*/ 	.word	0x00000070


	//   ....[1]....
        /*0070*/ 	.word	0x00000150


	//----- nvinfo : EIATTR_CBANK_PARAM_SIZE
	.align		4
.L_19:
        /*0074*/ 	.byte	0x03, 0x19
        /*0076*/ 	.short	0x0020


	//----- nvinfo : EIATTR_PARAM_CBANK
	.align		4
        /*0078*/ 	.byte	0x04, 0x0a
        /*007a*/ 	.short	(.L_21 - .L_20)
	.align		4
.L_20:
        /*007c*/ 	.word	index@(.nv.constant0._Z6vecAddPdS_S_ii)
        /*0080*/ 	.short	0x0380
        /*0082*/ 	.short	0x0020


	//----- nvinfo : EIATTR_SW_WAR
	.align		4
.L_21:
        /*0084*/ 	.byte	0x04, 0x36
        /*0086*/ 	.short	(.L_23 - .L_22)
.L_22:
        /*0088*/ 	.word	0x00000008
.L_23:


//--------------------- .nv.callgraph             --------------------------
	.section	.nv.callgraph,"",@"SHT_CUDA_CALLGRAPH"
	.align	4
	.sectionentsize	8
	.align		4
        /*0000*/ 	.word	0x00000000
	.align		4
        /*0004*/ 	.word	0xffffffff
	.align		4
        /*0008*/ 	.word	0x00000000
	.align		4
        /*000c*/ 	.word	0xfffffffe
	.align		4
        /*0010*/ 	.word	0x00000000
	.align		4
        /*0014*/ 	.word	0xfffffffd
	.align		4
        /*0018*/ 	.word	0x00000000
	.align		4
        /*001c*/ 	.word	0xfffffffc


//--------------------- .text._Z6vecAddPdS_S_ii   --------------------------
	.section	.text._Z6vecAddPdS_S_ii,"ax",@progbits
	.align	128
        .global         _Z6vecAddPdS_S_ii
        .type           _Z6vecAddPdS_S_ii,@function
        .size           _Z6vecAddPdS_S_ii,(.L_x_1 - _Z6vecAddPdS_S_ii)
        .other          _Z6vecAddPdS_S_ii,@"STO_CUDA_ENTRY STV_DEFAULT"
_Z6vecAddPdS_S_ii:
.text._Z6vecAddPdS_S_ii:
[----:B------:R-:W-:Y:S01]  /*0000*/  LDC R1, c[0x0][0x37c] ;  /* 0x0000df00ff017b82 */ /* 0x000fe20000000800 */
[----:B------:R-:W0:Y:S07]  /*0010*/  S2R R3, SR_TID.X ;  /* 0x0000000000037919 */ /* 0x000e2e0000002100 */
[----:B------:R-:W0:Y:S01]  /*0020*/  S2UR UR4, SR_CTAID.X ;  /* 0x00000000000479c3 */ /* 0x000e220000002500 */
[----:B------:R-:W1:Y:S07]  /*0030*/  LDCU UR5, c[0x0][0x398] ;  /* 0x00007300ff0577ac */ /* 0x000e6e0008000800 */
[----:B------:R-:W0:Y:S02]  /*0040*/  LDC R0, c[0x0][0x360] ;  /* 0x0000d800ff007b82 */ /* 0x000e240000000800 */
[----:B0-----:R-:W-:-:S05]  /*0050*/  IMAD R0, R0, UR4, R3 ;  /* 0x0000000400007c24 */ /* 0x001fca000f8e0203 */
[----:B-1----:R-:W-:-:S13]  /*0060*/  ISETP.GE.AND P0, PT, R0, UR5, PT ;  /* 0x0000000500007c0c */ /* 0x002fda000bf06270 */
[----:B------:R-:W-:Y:S05]  /*0070*/  @P0 EXIT ;  /* 0x000000000000094d */ /* 0x000fea0003800000 */
[----:B------:R-:W0:Y:S01]  /*0080*/  LDC.64 R2, c[0x0][0x380] ;  /* 0x0000e000ff027b82 */ /* 0x000e220000000a00 */
[----:B------:R-:W1:Y:S01]  /*0090*/  LDCU UR6, c[0x0][0x39c] ;  /* 0x00007380ff0677ac */ /* 0x000e620008000800 */
[----:B------:R-:W2:Y:S06]  /*00a0*/  LDCU.64 UR4, c[0x0][0x358] ;  /* 0x00006b00ff0477ac */ /* 0x000eac0008000a00 */
[----:B------:R-:W3:Y:S08]  /*00b0*/  LDC.64 R4, c[0x0][0x388] ;  /* 0x0000e200ff047b82 */ /* 0x000ef00000000a00 */
[----:B------:R-:W4:Y:S01]  /*00c0*/  LDC.64 R8, c[0x0][0x390] ;  /* 0x0000e400ff087b82 */ /* 0x000f220000000a00 */
[----:B-1----:R-:W-:-:S05]  /*00d0*/  IADD3 R11, PT, PT, R0, UR6, RZ ;  /* 0x00000006000b7c10 */ /* 0x002fca000fffe0ff */
[----:B0-----:R-:W-:-:S06]  /*00e0*/  IMAD.WIDE R2, R11, 0x8, R2 ;  /* 0x000000080b027825 */ /* 0x001fcc00078e0202 */
[----:B--2---:R-:W2:Y:S01]  /*00f0*/  LDG.E.64 R2, desc[UR4][R2.64] ;  /* 0x0000000402027981 */ /* 0x004ea2000c1e1b00 */
[----:B---3--:R-:W-:-:S06]  /*0100*/  IMAD.WIDE R4, R11, 0x8, R4 ;  /* 0x000000080b047825 */ /* 0x008fcc00078e0204 */
[----:B------:R-:W2:Y:S01]  /*0110*/  LDG.E.64 R4, desc[UR4][R4.64] ;  /* 0x0000000404047981 */ /* 0x000ea2000c1e1b00 */
[----:B----4-:R-:W-:Y:S01]  /*0120*/  IMAD.WIDE R8, R11, 0x8, R8 ;  /* 0x000000080b087825 */ /* 0x010fe200078e0208 */
[----:B--2---:R-:W-:-:S07]  /*0130*/  DADD R6, R2, R4 ;  /* 0x0000000002067229 */ /* 0x004fce0000000004 */
[----:B------:R-:W-:Y:S01]  /*0140*/  STG.E.64 desc[UR4][R8.64], R6 ;  /* 0x0000000608007986 */ /* 0x000fe2000c101b04 */
[----:B------:R-:W-:Y:S05]  /*0150*/  EXIT ;  /* 0x000000000000794d */ /* 0x000fea0003800000 */
.L_x_0:
[----:B------:R-:W-:-:S00]  /*0160*/  BRA `(.L_x_0) ;  /* 0xfffffffc00fc7947 */ /* 0x000fc0000383ffff */
[----:B------:R-:W-:-:S00]  /*0170*/  NOP ;  /* 0x0000000000007918 */ /* 0x000fc00000000000 */
        /* <DEDUP_REMOVED lines=8> */
.L_x_1:


//--------------------- .nv.shared.reserved.0     --------------------------
	.section	.nv.shared.reserved.0,"aw",@nobits
	.weak		__nv_reservedSMEM_offset_0_alias
	.size		__nv_reservedSMEM_offset_0_alias, 0, 64
	.other		__nv_reservedSMEM_offset_0_alias,@"STO_CUDA_RESERVED_SHARED STV_DEFAULT"
__nv_reservedSMEM_offset_0_alias:
	.zero		0
	.zero		64


//--------------------- .nv.constant0._Z6vecAddPdS_S_ii --------------------------
	.section	.nv.constant0._Z6vecAddPdS_S_ii,"a",@progbits
	.sectionflags	@""
	.align	4
.nv.constant0._Z6vecAddPdS_S_ii:
	.zero		928


//--------------------- SYMBOLS --------------------------

	.type		.nv.reservedSmem.offset0,@object
	.size		.nv.reservedSmem.offset0,0x4
